//
// Generated by NVIDIA NVVM Compiler
//
// Compiler Build ID: CL-36424714
// Cuda compilation tools, release 13.0, V13.0.88
// Based on NVVM 20.0.0
//

.version 9.0
.target sm_100
.address_size 64

	// .globl	_Z11simple_loopPii

.visible .entry _Z11simple_loopPii(
	.param .u64 .ptr .align 1 _Z11simple_loopPii_param_0,
	.param .u32 _Z11simple_loopPii_param_1
)
{
	.reg .pred 	%p<10>;
	.reg .b32 	%r<96>;
	.reg .b64 	%rd<22>;

	ld.param.u64 	%rd9, [_Z11simple_loopPii_param_0];
	ld.param.u32 	%r28, [_Z11simple_loopPii_param_1];
	cvta.to.global.u64 	%rd1, %rd9;
	setp.lt.s32 	%p1, %r28, 1;
	@%p1 bra 	$L__BB0_13;
	mov.u32 	%r1, %tid.x;
	mul.lo.s32 	%r2, %r1, 3;
	mul.wide.u32 	%rd10, %r2, 4;
	add.s64 	%rd2, %rd1, %rd10;
	ld.global.u32 	%r88, [%rd2];
	and.b32  	%r4, %r28, 15;
	setp.lt.u32 	%p2, %r28, 16;
	mov.b32 	%r91, 0;
	@%p2 bra 	$L__BB0_4;
	and.b32  	%r91, %r28, 2147483632;
	neg.s32 	%r86, %r91;
	mul.wide.u32 	%rd11, %r1, 12;
	add.s64 	%rd12, %rd11, %rd1;
	add.s64 	%rd20, %rd12, 32;
$L__BB0_3:
	.pragma "nounroll";
	ld.global.u32 	%r30, [%rd20+-32];
	add.s32 	%r31, %r88, %r30;
	st.global.u32 	[%rd2], %r31;
	ld.global.u32 	%r32, [%rd20+-28];
	add.s32 	%r33, %r31, %r32;
	st.global.u32 	[%rd2], %r33;
	ld.global.u32 	%r34, [%rd20+-24];
	add.s32 	%r35, %r33, %r34;
	st.global.u32 	[%rd2], %r35;
	ld.global.u32 	%r36, [%rd20+-20];
	add.s32 	%r37, %r35, %r36;
	st.global.u32 	[%rd2], %r37;
	ld.global.u32 	%r38, [%rd20+-16];
	add.s32 	%r39, %r37, %r38;
	st.global.u32 	[%rd2], %r39;
	ld.global.u32 	%r40, [%rd20+-12];
	add.s32 	%r41, %r39, %r40;
	st.global.u32 	[%rd2], %r41;
	ld.global.u32 	%r42, [%rd20+-8];
	add.s32 	%r43, %r41, %r42;
	st.global.u32 	[%rd2], %r43;
	ld.global.u32 	%r44, [%rd20+-4];
	add.s32 	%r45, %r43, %r44;
	st.global.u32 	[%rd2], %r45;
	ld.global.u32 	%r46, [%rd20];
	add.s32 	%r47, %r45, %r46;
	st.global.u32 	[%rd2], %r47;
	ld.global.u32 	%r48, [%rd20+4];
	add.s32 	%r49, %r47, %r48;
	st.global.u32 	[%rd2], %r49;
	ld.global.u32 	%r50, [%rd20+8];
	add.s32 	%r51, %r49, %r50;
	st.global.u32 	[%rd2], %r51;
	ld.global.u32 	%r52, [%rd20+12];
	add.s32 	%r53, %r51, %r52;
	st.global.u32 	[%rd2], %r53;
	ld.global.u32 	%r54, [%rd20+16];
	add.s32 	%r55, %r53, %r54;
	st.global.u32 	[%rd2], %r55;
	ld.global.u32 	%r56, [%rd20+20];
	add.s32 	%r57, %r55, %r56;
	st.global.u32 	[%rd2], %r57;
	ld.global.u32 	%r58, [%rd20+24];
	add.s32 	%r59, %r57, %r58;
	st.global.u32 	[%rd2], %r59;
	ld.global.u32 	%r60, [%rd20+28];
	add.s32 	%r88, %r59, %r60;
	st.global.u32 	[%rd2], %r88;
	add.s32 	%r86, %r86, 16;
	add.s64 	%rd20, %rd20, 64;
	setp.ne.s32 	%p3, %r86, 0;
	@%p3 bra 	$L__BB0_3;
$L__BB0_4:
	setp.eq.s32 	%p4, %r4, 0;
	@%p4 bra 	$L__BB0_13;
	and.b32  	%r13, %r28, 7;
	setp.lt.u32 	%p5, %r4, 8;
	@%p5 bra 	$L__BB0_7;
	mul.wide.u32 	%rd13, %r91, 4;
	add.s64 	%rd14, %rd2, %rd13;
	ld.global.u32 	%r61, [%rd14];
	add.s32 	%r62, %r88, %r61;
	st.global.u32 	[%rd2], %r62;
	ld.global.u32 	%r63, [%rd14+4];
	add.s32 	%r64, %r62, %r63;
	st.global.u32 	[%rd2], %r64;
	ld.global.u32 	%r65, [%rd14+8];
	add.s32 	%r66, %r64, %r65;
	st.global.u32 	[%rd2], %r66;
	ld.global.u32 	%r67, [%rd14+12];
	add.s32 	%r68, %r66, %r67;
	st.global.u32 	[%rd2], %r68;
	ld.global.u32 	%r69, [%rd14+16];
	add.s32 	%r70, %r68, %r69;
	st.global.u32 	[%rd2], %r70;
	ld.global.u32 	%r71, [%rd14+20];
	add.s32 	%r72, %r70, %r71;
	st.global.u32 	[%rd2], %r72;
	ld.global.u32 	%r73, [%rd14+24];
	add.s32 	%r74, %r72, %r73;
	st.global.u32 	[%rd2], %r74;
	ld.global.u32 	%r75, [%rd14+28];
	add.s32 	%r88, %r74, %r75;
	st.global.u32 	[%rd2], %r88;
	add.s32 	%r91, %r91, 8;
$L__BB0_7:
	setp.eq.s32 	%p6, %r13, 0;
	@%p6 bra 	$L__BB0_13;
	and.b32  	%r18, %r28, 3;
	setp.lt.u32 	%p7, %r13, 4;
	@%p7 bra 	$L__BB0_10;
	add.s32 	%r76, %r91, %r2;
	mul.wide.u32 	%rd15, %r76, 4;
	add.s64 	%rd16, %rd1, %rd15;
	ld.global.u32 	%r77, [%rd16];
	add.s32 	%r78, %r88, %r77;
	st.global.u32 	[%rd2], %r78;
	mul.wide.u32 	%rd17, %r91, 4;
	add.s64 	%rd18, %rd2, %rd17;
	ld.global.u32 	%r79, [%rd18+4];
	add.s32 	%r80, %r78, %r79;
	st.global.u32 	[%rd2], %r80;
	ld.global.u32 	%r81, [%rd18+8];
	add.s32 	%r82, %r80, %r81;
	st.global.u32 	[%rd2], %r82;
	ld.global.u32 	%r83, [%rd18+12];
	add.s32 	%r88, %r82, %r83;
	st.global.u32 	[%rd2], %r88;
	add.s32 	%r91, %r91, 4;
$L__BB0_10:
	setp.eq.s32 	%p8, %r18, 0;
	@%p8 bra 	$L__BB0_13;
	add.s32 	%r84, %r91, %r2;
	mul.wide.u32 	%rd19, %r84, 4;
	add.s64 	%rd21, %rd1, %rd19;
	neg.s32 	%r94, %r18;
$L__BB0_12:
	.pragma "nounroll";
	ld.global.u32 	%r85, [%rd21];
	add.s32 	%r88, %r88, %r85;
	st.global.u32 	[%rd2], %r88;
	add.s64 	%rd21, %rd21, 4;
	add.s32 	%r94, %r94, 1;
	setp.ne.s32 	%p9, %r94, 0;
	@%p9 bra 	$L__BB0_12;
$L__BB0_13:
	ret;

}


// ===== COMPILED SASS (sm_100) =====

	.target	sm_100

	.elftype	@"ET_EXEC"


//--------------------- .note.nv.tkinfo           --------------------------
	.section	.note.nv.tkinfo,"",@"SHT_NOTE"
	.sectionflags	@"SHF_NOTE_NV_TKINFO"
	.tkinfo
        /*0018*/ 	.word	0x00000002
        /*0030*/ 	.string	""
        /*0030*/ 	.string	"ptxas"
        /*0030*/ 	.string	"Cuda compilation tools, release 13.0, V13.0.88"
        /*0030*/ 	.string	"Build cuda_13.0.r13.0/compiler.36424714_0"
        /*0030*/ 	.string	"-arch sm_100 -m 64 "



//--------------------- .note.nv.cuinfo           --------------------------
	.section	.note.nv.cuinfo,"",@"SHT_NOTE"
	.sectionflags	@"SHF_NOTE_NV_CUINFO"
        /*0018*/ 	.short	0x0002
        /*001a*/ 	.short	0x0064
        /*001c*/ 	.short	0x0082
	.zero		2


//--------------------- .nv.info                  --------------------------
	.section	.nv.info,"",@"SHT_CUDA_INFO"
	.align	4


	//----- nvinfo : EIATTR_REGCOUNT
	.align		4
        /*0000*/ 	.byte	0x04, 0x2f
        /*0002*/ 	.short	(.L_1 - .L_0)
	.align		4
.L_0:
        /*0004*/ 	.word	index@(_Z11simple_loopPii)
        /*0008*/ 	.word	0x00000018


	//----- nvinfo : EIATTR_FRAME_SIZE
	.align		4
.L_1:
        /*000c*/ 	.byte	0x04, 0x11
        /*000e*/ 	.short	(.L_3 - .L_2)
	.align		4
.L_2:
        /*0010*/ 	.word	index@(_Z11simple_loopPii)
        /*0014*/ 	.word	0x00000000


	//----- nvinfo : EIATTR_MIN_STACK_SIZE
	.align		4
.L_3:
        /*0018*/ 	.byte	0x04, 0x12
        /*001a*/ 	.short	(.L_5 - .L_4)
	.align		4
.L_4:
        /*001c*/ 	.word	index@(_Z11simple_loopPii)
        /*0020*/ 	.word	0x00000000
.L_5:


//--------------------- .nv.compat                --------------------------
	.section	.nv.compat,"",@"SHT_CUDA_COMPAT_INFO"
	.align	4
        /*0000*/ 	.byte	0x02, 0x09, 0x00, 0x00, 0x02, 0x02, 0x01, 0x00, 0x02, 0x05, 0x05, 0x00, 0x03, 0x07, 0x01, 0x01
        /*0010*/ 	.byte	0x02, 0x03, 0x00, 0x00, 0x02, 0x06, 0x01, 0x00, 0x04, 0x0b, 0x08, 0x00, 0x09, 0x00, 0x00, 0x00
        /*0020*/ 	.byte	0x00, 0x00, 0x00, 0x00


//--------------------- .nv.info._Z11simple_loopPii --------------------------
	.section	.nv.info._Z11simple_loopPii,"",@"SHT_CUDA_INFO"
	.sectionflags	@""
	.align	4


	//----- nvinfo : EIATTR_CUDA_API_VERSION
	.align		4
        /*0000*/ 	.byte	0x04, 0x37
        /*0002*/ 	.short	(.L_7 - .L_6)
.L_6:
        /*0004*/ 	.word	0x00000082


	//----- nvinfo : EIATTR_KPARAM_INFO
	.align		4
.L_7:
        /*0008*/ 	.byte	0x04, 0x17
        /*000a*/ 	.short	(.L_9 - .L_8)
.L_8:
        /*000c*/ 	.word	0x00000000
        /*0010*/ 	.short	0x0001
        /*0012*/ 	.short	0x0008
        /*0014*/ 	.byte	0x00, 0xf0, 0x11, 0x00


	//----- nvinfo : EIATTR_KPARAM_INFO
	.align		4
.L_9:
        /*0018*/ 	.byte	0x04, 0x17
        /*001a*/ 	.short	(.L_11 - .L_10)
.L_10:
        /*001c*/ 	.word	0x00000000
        /*0020*/ 	.short	0x0000
        /*0022*/ 	.short	0x0000
        /*0024*/ 	.byte	0x00, 0xf5, 0x21, 0x00


	//----- nvinfo : EIATTR_SPARSE_MMA_MASK
	.align		4
.L_11:
        /*0028*/ 	.byte	0x03, 0x50
        /*002a*/ 	.short	0x0000


	//----- nvinfo : EIATTR_MAXREG_COUNT
	.align		4
        /*002c*/ 	.byte	0x03, 0x1b
        /*002e*/ 	.short	0x00ff


	//----- nvinfo : EIATTR_MERCURY_ISA_VERSION
	.align		4
        /*0030*/ 	.byte	0x03, 0x5f
        /*0032*/ 	.short	0x0101


	//----- nvinfo : EIATTR_VRC_CTA_INIT_COUNT
	.align		4
        /*0034*/ 	.byte	0x02, 0x4a
	.zero		1
	.zero		1


	//----- nvinfo : EIATTR_EXIT_INSTR_OFFSETS
	.align		4
        /*0038*/ 	.byte	0x04, 0x1c
        /*003a*/ 	.short	(.L_13 - .L_12)


	//   ....[0]....
.L_12:
        /*003c*/ 	.word	0x00000030


	//   ....[1]....
        /*0040*/ 	.word	0x000004b0


	//   ....[2]....
        /*0044*/ 	.word	0x000006a0


	//   ....[3]....
        /*0048*/ 	.word	0x000007f0


	//   ....[4]....
        /*004c*/ 	.word	0x000008b0


	//----- nvinfo : EIATTR_CBANK_PARAM_SIZE
	.align		4
.L_13:
        /*0050*/ 	.byte	0x03, 0x19
        /*0052*/ 	.short	0x000c


	//----- nvinfo : EIATTR_PARAM_CBANK
	.align		4
        /*0054*/ 	.byte	0x04, 0x0a
        /*0056*/ 	.short	(.L_15 - .L_14)
	.align		4
.L_14:
        /*0058*/ 	.word	index@(.nv.constant0._Z11simple_loopPii)
        /*005c*/ 	.short	0x0380
        /*005e*/ 	.short	0x000c


	//----- nvinfo : EIATTR_SW_WAR
	.align		4
.L_15:
        /*0060*/ 	.byte	0x04, 0x36
        /*0062*/ 	.short	(.L_17 - .L_16)
.L_16:
        /*0064*/ 	.word	0x00000008
.L_17:


//--------------------- .nv.callgraph             --------------------------
	.section	.nv.callgraph,"",@"SHT_CUDA_CALLGRAPH"
	.align	4
	.sectionentsize	8
	.align		4
        /*0000*/ 	.word	0x00000000
	.align		4
        /*0004*/ 	.word	0xffffffff
	.align		4
        /*0008*/ 	.word	0x00000000
	.align		4
        /*000c*/ 	.word	0xfffffffe
	.align		4
        /*0010*/ 	.word	0x00000000
	.align		4
        /*0014*/ 	.word	0xfffffffd
	.align		4
        /*0018*/ 	.word	0x00000000
	.align		4
        /*001c*/ 	.word	0xfffffffc


//--------------------- .text._Z11simple_loopPii  --------------------------
	.section	.text._Z11simple_loopPii,"ax",@progbits
	.align	128
        .global         _Z11simple_loopPii
        .type           _Z11simple_loopPii,@function
        .size           _Z11simple_loopPii,(.L_x_6 - _Z11simple_loopPii)
        .other          _Z11simple_loopPii,@"STO_CUDA_ENTRY STV_DEFAULT"
_Z11simple_loopPii:
.text._Z11simple_loopPii:
[----:B------:R-:W-:Y:S08]  /*0000*/  LDC R1, c[0x0][0x37c] ;  /* 0x0000df00ff017b82 */ /* 0x000ff00000000800 */
[----:B------:R-:W0:Y:S02]  /*0010*/  LDC R8, c[0x0][0x388] ;  /* 0x0000e200ff087b82 */ /* 0x000e240000000800 */
[----:B0-----:R-:W-:-:S13]  /*0020*/  ISETP.GE.AND P0, PT, R8, 0x1, PT ;  /* 0x000000010800780c */ /* 0x001fda0003f06270 */
[----:B------:R-:W-:Y:S05]  /*0030*/  @!P0 EXIT ;  /* 0x000000000000894d */ /* 0x000fea0003800000 */
[----:B------:R-:W0:Y:S01]  /*0040*/  S2R R7, SR_TID.X ;  /* 0x0000000000077919 */ /* 0x000e220000002100 */
[----:B------:R-:W1:Y:S01]  /*0050*/  LDC.64 R4, c[0x0][0x380] ;  /* 0x0000e000ff047b82 */ /* 0x000e620000000a00 */
[----:B------:R-:W2:Y:S01]  /*0060*/  LDCU.64 UR4, c[0x0][0x358] ;  /* 0x00006b00ff0477ac */ /* 0x000ea20008000a00 */
[C---:B------:R-:W-:Y:S02]  /*0070*/  ISETP.GE.U32.AND P1, PT, R8.reuse, 0x10, PT ;  /* 0x000000100800780c */ /* 0x040fe40003f26070 */
[----:B------:R-:W-:Y:S01]  /*0080*/  LOP3.LUT R11, R8, 0xf, RZ, 0xc0, !PT ;  /* 0x0000000f080b7812 */ /* 0x000fe200078ec0ff */
[----:B------:R-:W-:-:S03]  /*0090*/  IMAD.MOV.U32 R0, RZ, RZ, RZ ;  /* 0x000000ffff007224 */ /* 0x000fc600078e00ff */
[----:B------:R-:W-:Y:S01]  /*00a0*/  ISETP.NE.AND P0, PT, R11, RZ, PT ;  /* 0x000000ff0b00720c */ /* 0x000fe20003f05270 */
[----:B0-----:R-:W-:-:S04]  /*00b0*/  IMAD R9, R7, 0x3, RZ ;  /* 0x0000000307097824 */ /* 0x001fc800078e02ff */
[----:B-1----:R-:W-:-:S05]  /*00c0*/  IMAD.WIDE.U32 R2, R9, 0x4, R4 ;  /* 0x0000000409027825 */ /* 0x002fca00078e0004 */
[----:B--2---:R0:W5:Y:S01]  /*00d0*/  LDG.E R13, desc[UR4][R2.64] ;  /* 0x00000004020d7981 */ /* 0x004162000c1e1900 */
[----:B------:R-:W-:Y:S05]  /*00e0*/  @!P1 BRA `(.L_x_0) ;  /* 0x0000000000f09947 */ /* 0x000fea0003800000 */
[----:B------:R-:W-:Y:S01]  /*00f0*/  IMAD.WIDE.U32 R6, R7, 0xc, R4 ;  /* 0x0000000c07067825 */ /* 0x000fe200078e0004 */
[----:B------:R-:W-:Y:S02]  /*0100*/  LOP3.LUT R0, R8, 0x7ffffff0, RZ, 0xc0, !PT ;  /* 0x7ffffff008007812 */ /* 0x000fe400078ec0ff */
[----:B------:R-:W-:-:S03]  /*0110*/  IADD3 R12, P1, PT, R6, 0x20, RZ ;  /* 0x00000020060c7810 */ /* 0x000fc60007f3e0ff */
[----:B------:R-:W-:Y:S01]  /*0120*/  IMAD.MOV R10, RZ, RZ, -R0 ;  /* 0x000000ffff0a7224 */ /* 0x000fe200078e0a00 */
[----:B------:R-:W-:-:S09]  /*0130*/  IADD3.X R19, PT, PT, RZ, R7, RZ, P1, !PT ;  /* 0x00000007ff137210 */ /* 0x000fd20000ffe4ff */
.L_x_1:
[----:B------:R-:W-:Y:S02]  /*0140*/  IMAD.MOV.U32 R6, RZ, RZ, R12 ;  /* 0x000000ffff067224 */ /* 0x000fe400078e000c */
[----:B------:R-:W-:-:S05]  /*0150*/  IMAD.MOV.U32 R7, RZ, RZ, R19 ;  /* 0x000000ffff077224 */ /* 0x000fca00078e0013 */
[----:B------:R-:W2:Y:S02]  /*0160*/  LDG.E R12, desc[UR4][R6.64+-0x20] ;  /* 0xffffe004060c7981 */ /* 0x000ea4000c1e1900 */
[----:B--2-45:R-:W-:-:S05]  /*0170*/  IADD3 R13, PT, PT, R12, R13, RZ ;  /* 0x0000000d0c0d7210 */ /* 0x034fca0007ffe0ff */
[----:B------:R1:W-:Y:S04]  /*0180*/  STG.E desc[UR4][R2.64], R13 ;  /* 0x0000000d02007986 */ /* 0x0003e8000c101904 */
[----:B------:R-:W2:Y:S02]  /*0190*/  LDG.E R12, desc[UR4][R6.64+-0x1c] ;  /* 0xffffe404060c7981 */ /* 0x000ea4000c1e1900 */
[----:B--2---:R-:W-:-:S05]  /*01a0*/  IMAD.IADD R15, R13, 0x1, R12 ;  /* 0x000000010d0f7824 */ /* 0x004fca00078e020c */
[----:B------:R2:W-:Y:S04]  /*01b0*/  STG.E desc[UR4][R2.64], R15 ;  /* 0x0000000f02007986 */ /* 0x0005e8000c101904 */
[----:B------:R-:W3:Y:S02]  /*01c0*/  LDG.E R12, desc[UR4][R6.64+-0x18] ;  /* 0xffffe804060c7981 */ /* 0x000ee4000c1e1900 */
[----:B---3--:R-:W-:-:S05]  /*01d0*/  IMAD.IADD R17, R15, 0x1, R12 ;  /* 0x000000010f117824 */ /* 0x008fca00078e020c */
[----:B------:R3:W-:Y:S04]  /*01e0*/  STG.E desc[UR4][R2.64], R17 ;  /* 0x0000001102007986 */ /* 0x0007e8000c101904 */
[----:B------:R-:W4:Y:S02]  /*01f0*/  LDG.E R12, desc[UR4][R6.64+-0x14] ;  /* 0xffffec04060c7981 */ /* 0x000f24000c1e1900 */
[----:B----4-:R-:W-:-:S05]  /*0200*/  IADD3 R19, PT, PT, R17, R12, RZ ;  /* 0x0000000c11137210 */ /* 0x010fca0007ffe0ff */
[----:B------:R4:W-:Y:S04]  /*0210*/  STG.E desc[UR4][R2.64], R19 ;  /* 0x0000001302007986 */ /* 0x0009e8000c101904 */
[----:B------:R-:W1:Y:S02]  /*0220*/  LDG.E R12, desc[UR4][R6.64+-0x10] ;  /* 0xfffff004060c7981 */ /* 0x000e64000c1e1900 */
[----:B-1----:R-:W-:-:S05]  /*0230*/  IMAD.IADD R13, R19, 0x1, R12 ;  /* 0x00000001130d7824 */ /* 0x002fca00078e020c */
[----:B------:R1:W-:Y:S04]  /*0240*/  STG.E desc[UR4][R2.64], R13 ;  /* 0x0000000d02007986 */ /* 0x0003e8000c101904 */
[----:B------:R-:W2:Y:S02]  /*0250*/  LDG.E R12, desc[UR4][R6.64+-0xc] ;  /* 0xfffff404060c7981 */ /* 0x000ea4000c1e1900 */
[----:B--2---:R-:W-:-:S05]  /*0260*/  IMAD.IADD R15, R13, 0x1, R12 ;  /* 0x000000010d0f7824 */ /* 0x004fca00078e020c */
[----:B------:R2:W-:Y:S04]  /*0270*/  STG.E desc[UR4][R2.64], R15 ;  /* 0x0000000f02007986 */ /* 0x0005e8000c101904 */
[----:B------:R-:W3:Y:S02]  /*0280*/  LDG.E R12, desc[UR4][R6.64+-0x8] ;  /* 0xfffff804060c7981 */ /* 0x000ee4000c1e1900 */
[----:B---3--:R-:W-:-:S05]  /*0290*/  IADD3 R17, PT, PT, R15, R12, RZ ;  /* 0x0000000c0f117210 */ /* 0x008fca0007ffe0ff */
[----:B------:R3:W-:Y:S04]  /*02a0*/  STG.E desc[UR4][R2.64], R17 ;  /* 0x0000001102007986 */ /* 0x0007e8000c101904 */
[----:B------:R-:W4:Y:S02]  /*02b0*/  LDG.E R12, desc[UR4][R6.64+-0x4] ;  /* 0xfffffc04060c7981 */ /* 0x000f24000c1e1900 */
[----:B----4-:R-:W-:-:S05]  /*02c0*/  IMAD.IADD R19, R17, 0x1, R12 ;  /* 0x0000000111137824 */ /* 0x010fca00078e020c */
[----:B------:R4:W-:Y:S04]  /*02d0*/  STG.E desc[UR4][R2.64], R19 ;  /* 0x0000001302007986 */ /* 0x0009e8000c101904 */
[----:B------:R-:W1:Y:S02]  /*02e0*/  LDG.E R12, desc[UR4][R6.64] ;  /* 0x00000004060c7981 */ /* 0x000e64000c1e1900 */
[----:B-1----:R-:W-:-:S05]  /*02f0*/  IMAD.IADD R13, R19, 0x1, R12 ;  /* 0x00000001130d7824 */ /* 0x002fca00078e020c */
[----:B------:R-:W-:Y:S04]  /*0300*/  STG.E desc[UR4][R2.64], R13 ;  /* 0x0000000d02007986 */ /* 0x000fe8000c101904 */
[----:B------:R-:W2:Y:S02]  /*0310*/  LDG.E R12, desc[UR4][R6.64+0x4] ;  /* 0x00000404060c7981 */ /* 0x000ea4000c1e1900 */
[----:B--2---:R-:W-:-:S05]  /*0320*/  IADD3 R15, PT, PT, R13, R12, RZ ;  /* 0x0000000c0d0f7210 */ /* 0x004fca0007ffe0ff */
[----:B------:R1:W-:Y:S04]  /*0330*/  STG.E desc[UR4][R2.64], R15 ;  /* 0x0000000f02007986 */ /* 0x0003e8000c101904 */
[----:B------:R-:W3:Y:S02]  /*0340*/  LDG.E R12, desc[UR4][R6.64+0x8] ;  /* 0x00000804060c7981 */ /* 0x000ee4000c1e1900 */
[----:B---3--:R-:W-:-:S05]  /*0350*/  IMAD.IADD R17, R15, 0x1, R12 ;  /* 0x000000010f117824 */ /* 0x008fca00078e020c */
[----:B------:R2:W-:Y:S04]  /*0360*/  STG.E desc[UR4][R2.64], R17 ;  /* 0x0000001102007986 */ /* 0x0005e8000c101904 */
[----:B------:R-:W4:Y:S02]  /*0370*/  LDG.E R12, desc[UR4][R6.64+0xc] ;  /* 0x00000c04060c7981 */ /* 0x000f24000c1e1900 */
[----:B----4-:R-:W-:-:S05]  /*0380*/  IMAD.IADD R19, R17, 0x1, R12 ;  /* 0x0000000111137824 */ /* 0x010fca00078e020c */
[----:B------:R3:W-:Y:S04]  /*0390*/  STG.E desc[UR4][R2.64], R19 ;  /* 0x0000001302007986 */ /* 0x0007e8000c101904 */
[----:B------:R-:W4:Y:S02]  /*03a0*/  LDG.E R12, desc[UR4][R6.64+0x10] ;  /* 0x00001004060c7981 */ /* 0x000f24000c1e1900 */
[----:B----4-:R-:W-:-:S05]  /*03b0*/  IADD3 R21, PT, PT, R19, R12, RZ ;  /* 0x0000000c13157210 */ /* 0x010fca0007ffe0ff */
[----:B------:R4:W-:Y:S04]  /*03c0*/  STG.E desc[UR4][R2.64], R21 ;  /* 0x0000001502007986 */ /* 0x0009e8000c101904 */
[----:B------:R-:W1:Y:S02]  /*03d0*/  LDG.E R12, desc[UR4][R6.64+0x14] ;  /* 0x00001404060c7981 */ /* 0x000e64000c1e1900 */
[----:B-1----:R-:W-:-:S05]  /*03e0*/  IMAD.IADD R15, R21, 0x1, R12 ;  /* 0x00000001150f7824 */ /* 0x002fca00078e020c */
[----:B------:R4:W-:Y:S04]  /*03f0*/  STG.E desc[UR4][R2.64], R15 ;  /* 0x0000000f02007986 */ /* 0x0009e8000c101904 */
[----:B------:R-:W2:Y:S01]  /*0400*/  LDG.E R12, desc[UR4][R6.64+0x18] ;  /* 0x00001804060c7981 */ /* 0x000ea2000c1e1900 */
[----:B------:R-:W-:Y:S02]  /*0410*/  VIADD R10, R10, 0x10 ;  /* 0x000000100a0a7836 */ /* 0x000fe40000000000 */
[----:B--2---:R-:W-:-:S05]  /*0420*/  IMAD.IADD R17, R15, 0x1, R12 ;  /* 0x000000010f117824 */ /* 0x004fca00078e020c */
[----:B------:R4:W-:Y:S04]  /*0430*/  STG.E desc[UR4][R2.64], R17 ;  /* 0x0000001102007986 */ /* 0x0009e8000c101904 */
[----:B------:R-:W2:Y:S01]  /*0440*/  LDG.E R12, desc[UR4][R6.64+0x1c] ;  /* 0x00001c04060c7981 */ /* 0x000ea2000c1e1900 */
[----:B------:R-:W-:Y:S02]  /*0450*/  ISETP.NE.AND P1, PT, R10, RZ, PT ;  /* 0x000000ff0a00720c */ /* 0x000fe40003f25270 */
[----:B--2---:R-:W-:Y:S02]  /*0460*/  IADD3 R13, PT, PT, R17, R12, RZ ;  /* 0x0000000c110d7210 */ /* 0x004fe40007ffe0ff */
[----:B------:R-:W-:-:S03]  /*0470*/  IADD3 R12, P2, PT, R6, 0x40, RZ ;  /* 0x00000040060c7810 */ /* 0x000fc60007f5e0ff */
[----:B------:R4:W-:Y:S01]  /*0480*/  STG.E desc[UR4][R2.64], R13 ;  /* 0x0000000d02007986 */ /* 0x0009e2000c101904 */
[----:B---3--:R-:W-:-:S05]  /*0490*/  IADD3.X R19, PT, PT, RZ, R7, RZ, P2, !PT ;  /* 0x00000007ff137210 */ /* 0x008fca00017fe4ff */
[----:B------:R-:W-:Y:S05]  /*04a0*/  @P1 BRA `(.L_x_1) ;  /* 0xfffffffc00241947 */ /* 0x000fea000383ffff */
.L_x_0:
[----:B------:R-:W-:Y:S05]  /*04b0*/  @!P0 EXIT ;  /* 0x000000000000894d */ /* 0x000fea0003800000 */
[----:B------:R-:W-:Y:S02]  /*04c0*/  ISETP.GE.U32.AND P0, PT, R11, 0x8, PT ;  /* 0x000000080b00780c */ /* 0x000fe40003f06070 */
[----:B------:R-:W-:-:S04]  /*04d0*/  LOP3.LUT R12, R8, 0x7, RZ, 0xc0, !PT ;  /* 0x00000007080c7812 */ /* 0x000fc800078ec0ff */
[----:B------:R-:W-:-:S07]  /*04e0*/  ISETP.NE.AND P1, PT, R12, RZ, PT ;  /* 0x000000ff0c00720c */ /* 0x000fce0003f25270 */
[----:B------:R-:W-:Y:S06]  /*04f0*/  @!P0 BRA `(.L_x_2) ;  /* 0x0000000000688947 */ /* 0x000fec0003800000 */
[----:B------:R-:W-:-:S05]  /*0500*/  IMAD.WIDE.U32 R6, R0, 0x4, R2 ;  /* 0x0000000400067825 */ /* 0x000fca00078e0002 */
[----:B------:R-:W4:Y:S02]  /*0510*/  LDG.E R10, desc[UR4][R6.64] ;  /* 0x00000004060a7981 */ /* 0x000f24000c1e1900 */
[----:B----45:R-:W-:-:S05]  /*0520*/  IMAD.IADD R13, R13, 0x1, R10 ;  /* 0x000000010d0d7824 */ /* 0x030fca00078e020a */
[----:B------:R-:W-:Y:S04]  /*0530*/  STG.E desc[UR4][R2.64], R13 ;  /* 0x0000000d02007986 */ /* 0x000fe8000c101904 */
[----:B------:R-:W2:Y:S02]  /*0540*/  LDG.E R10, desc[UR4][R6.64+0x4] ;  /* 0x00000404060a7981 */ /* 0x000ea4000c1e1900 */
[----:B--2---:R-:W-:-:S05]  /*0550*/  IADD3 R11, PT, PT, R13, R10, RZ ;  /* 0x0000000a0d0b7210 */ /* 0x004fca0007ffe0ff */
        /* <DEDUP_REMOVED lines=11> */
[----:B-1----:R-:W-:-:S05]  /*0610*/  IADD3 R11, PT, PT, R19, R10, RZ ;  /* 0x0000000a130b7210 */ /* 0x002fca0007ffe0ff */
[----:B------:R3:W-:Y:S04]  /*0620*/  STG.E desc[UR4][R2.64], R11 ;  /* 0x0000000b02007986 */ /* 0x0007e8000c101904 */
[----:B------:R-:W2:Y:S02]  /*0630*/  LDG.E R10, desc[UR4][R6.64+0x18] ;  /* 0x00001804060a7981 */ /* 0x000ea4000c1e1900 */
[----:B--2---:R-:W-:-:S05]  /*0640*/  IMAD.IADD R15, R11, 0x1, R10 ;  /* 0x000000010b0f7824 */ /* 0x004fca00078e020a */
[----:B------:R3:W-:Y:S04]  /*0650*/  STG.E desc[UR4][R2.64], R15 ;  /* 0x0000000f02007986 */ /* 0x0007e8000c101904 */
[----:B------:R-:W2:Y:S01]  /*0660*/  LDG.E R10, desc[UR4][R6.64+0x1c] ;  /* 0x00001c04060a7981 */ /* 0x000ea2000c1e1900 */
[----:B------:R-:W-:Y:S01]  /*0670*/  VIADD R0, R0, 0x8 ;  /* 0x0000000800007836 */ /* 0x000fe20000000000 */
[----:B--2---:R-:W-:-:S05]  /*0680*/  IADD3 R13, PT, PT, R15, R10, RZ ;  /* 0x0000000a0f0d7210 */ /* 0x004fca0007ffe0ff */
[----:B------:R3:W-:Y:S02]  /*0690*/  STG.E desc[UR4][R2.64], R13 ;  /* 0x0000000d02007986 */ /* 0x0007e4000c101904 */
.L_x_2:
[----:B------:R-:W-:Y:S05]  /*06a0*/  @!P1 EXIT ;  /* 0x000000000000994d */ /* 0x000fea0003800000 */
[----:B------:R-:W-:Y:S02]  /*06b0*/  ISETP.GE.U32.AND P0, PT, R12, 0x4, PT ;  /* 0x000000040c00780c */ /* 0x000fe40003f06070 */
[----:B------:R-:W-:-:S04]  /*06c0*/  LOP3.LUT R8, R8, 0x3, RZ, 0xc0, !PT ;  /* 0x0000000308087812 */ /* 0x000fc800078ec0ff */
[----:B------:R-:W-:-:S07]  /*06d0*/  ISETP.NE.AND P1, PT, R8, RZ, PT ;  /* 0x000000ff0800720c */ /* 0x000fce0003f25270 */
[----:B------:R-:W-:Y:S06]  /*06e0*/  @!P0 BRA `(.L_x_3) ;  /* 0x0000000000408947 */ /* 0x000fec0003800000 */
[----:B------:R-:W-:-:S05]  /*06f0*/  IADD3 R7, PT, PT, R9, R0, RZ ;  /* 0x0000000009077210 */ /* 0x000fca0007ffe0ff */
[----:B------:R-:W-:-:S06]  /*0700*/  IMAD.WIDE.U32 R6, R7, 0x4, R4 ;  /* 0x0000000407067825 */ /* 0x000fcc00078e0004 */
[----:B------:R-:W4:Y:S01]  /*0710*/  LDG.E R6, desc[UR4][R6.64] ;  /* 0x0000000406067981 */ /* 0x000f22000c1e1900 */
[----:B---3--:R-:W-:-:S04]  /*0720*/  IMAD.WIDE.U32 R10, R0, 0x4, R2 ;  /* 0x00000004000a7825 */ /* 0x008fc800078e0002 */
[----:B----45:R-:W-:-:S05]  /*0730*/  IMAD.IADD R15, R13, 0x1, R6 ;  /* 0x000000010d0f7824 */ /* 0x030fca00078e0206 */
[----:B------:R1:W-:Y:S04]  /*0740*/  STG.E desc[UR4][R2.64], R15 ;  /* 0x0000000f02007986 */ /* 0x0003e8000c101904 */
[----:B------:R-:W2:Y:S02]  /*0750*/  LDG.E R12, desc[UR4][R10.64+0x4] ;  /* 0x000004040a0c7981 */ /* 0x000ea4000c1e1900 */
[----:B--2---:R-:W-:-:S05]  /*0760*/  IADD3 R17, PT, PT, R15, R12, RZ ;  /* 0x0000000c0f117210 */ /* 0x004fca0007ffe0ff */
        /* <DEDUP_REMOVED lines=8> */
.L_x_3:
[----:B------:R-:W-:Y:S05]  /*07f0*/  @!P1 EXIT ;  /* 0x000000000000994d */ /* 0x000fea0003800000 */
[----:B------:R-:W-:Y:S01]  /*0800*/  IADD3 R9, PT, PT, R9, R0, RZ ;  /* 0x0000000009097210 */ /* 0x000fe20007ffe0ff */
[----:B------:R-:W-:-:S04]  /*0810*/  IMAD.MOV R8, RZ, RZ, -R8 ;  /* 0x000000ffff087224 */ /* 0x000fc800078e0a08 */
[----:B------:R-:W-:-:S07]  /*0820*/  IMAD.WIDE.U32 R4, R9, 0x4, R4 ;  /* 0x0000000409047825 */ /* 0x000fce00078e0004 */
.L_x_4:
[----:B--2---:R2:W1:Y:S01]  /*0830*/  LDG.E R0, desc[UR4][R4.64] ;  /* 0x0000000404007981 */ /* 0x004462000c1e1900 */
[----:B------:R-:W-:-:S05]  /*0840*/  VIADD R8, R8, 0x1 ;  /* 0x0000000108087836 */ /* 0x000fca0000000000 */
[----:B------:R-:W-:Y:S02]  /*0850*/  ISETP.NE.AND P0, PT, R8, RZ, PT ;  /* 0x000000ff0800720c */ /* 0x000fe40003f05270 */
[----:B--2---:R-:W-:-:S04]  /*0860*/  IADD3 R4, P1, PT, R4, 0x4, RZ ;  /* 0x0000000404047810 */ /* 0x004fc80007f3e0ff */
[----:B------:R-:W-:Y:S02]  /*0870*/  IADD3.X R5, PT, PT, RZ, R5, RZ, P1, !PT ;  /* 0x00000005ff057210 */ /* 0x000fe40000ffe4ff */
[----:B-1-345:R-:W-:-:S05]  /*0880*/  IADD3 R13, PT, PT, R0, R13, RZ ;  /* 0x0000000d000d7210 */ /* 0x03afca0007ffe0ff */
[----:B------:R2:W-:Y:S01]  /*0890*/  STG.E desc[UR4][R2.64], R13 ;  /* 0x0000000d02007986 */ /* 0x0005e2000c101904 */
[----:B------:R-:W-:Y:S05]  /*08a0*/  @P0 BRA `(.L_x_4) ;  /* 0xfffffffc00e00947 */ /* 0x000fea000383ffff */
[----:B------:R-:W-:Y:S05]  /*08b0*/  EXIT ;  /* 0x000000000000794d */ /* 0x000fea0003800000 */
.L_x_5:
[----:B------:R-:W-:-:S00]  /*08c0*/  BRA `(.L_x_5) ;  /* 0xfffffffc00fc7947 */ /* 0x000fc0000383ffff */
[----:B------:R-:W-:-:S00]  /*08d0*/  NOP ;  /* 0x0000000000007918 */ /* 0x000fc00000000000 */
        /* <DEDUP_REMOVED lines=10> */
.L_x_6:


//--------------------- .nv.shared.reserved.0     --------------------------
	.section	.nv.shared.reserved.0,"aw",@nobits
	.weak		__nv_reservedSMEM_offset_0_alias
	.size		__nv_reservedSMEM_offset_0_alias, 0, 64
	.other		__nv_reservedSMEM_offset_0_alias,@"STO_CUDA_RESERVED_SHARED STV_DEFAULT"
__nv_reservedSMEM_offset_0_alias:
	.zero		0
	.zero		64


//--------------------- .nv.constant0._Z11simple_loopPii --------------------------
	.section	.nv.constant0._Z11simple_loopPii,"a",@progbits
	.sectionflags	@""
	.align	4
.nv.constant0._Z11simple_loopPii:
	.zero		908


//--------------------- SYMBOLS --------------------------

	.type		.nv.reservedSmem.offset0,@object
	.size		.nv.reservedSmem.offset0,0x4
